	.headerflags	@"EF_CUDA_TEXMODE_UNIFIED EF_CUDA_64BIT_ADDRESS EF_CUDA_ACCELERATORS EF_CUDA_SM90 EF_CUDA_VIRTUAL_SM(EF_CUDA_SM90)"
	.elftype	@"ET_EXEC"


//--------------------- .nv.info                  --------------------------
	.section	.nv.info,"",@"SHT_CUDA_INFO"
	.align	4


	//----- nvinfo : EIATTR_REGCOUNT
	.align		4
        /*0000*/ 	.byte	0x04, 0x2f
        /*0002*/ 	.short	(.L_1 - .L_0)
	.align		4
.L_0:
        /*0004*/ 	.word	index@(triton_poi_fused_cat_hardtanh_6)
        /*0008*/ 	.word	0x0000000e


	//----- nvinfo : EIATTR_MIN_STACK_SIZE
	.align		4
.L_1:
        /*000c*/ 	.byte	0x04, 0x12
        /*000e*/ 	.short	(.L_3 - .L_2)
	.align		4
.L_2:
        /*0010*/ 	.word	index@(triton_poi_fused_cat_hardtanh_6)
        /*0014*/ 	.word	0x00000000


	//----- nvinfo : EIATTR_FRAME_SIZE
	.align		4
.L_3:
        /*0018*/ 	.byte	0x04, 0x11
        /*001a*/ 	.short	(.L_5 - .L_4)
	.align		4
.L_4:
        /*001c*/ 	.word	index@(triton_poi_fused_cat_hardtanh_6)
        /*0020*/ 	.word	0x00000000


	//----- nvinfo : EIATTR_MIN_STACK_SIZE
	.align		4
.L_5:
        /*0024*/ 	.byte	0x04, 0x12
        /*0026*/ 	.short	(.L_7 - .L_6)
	.align		4
.L_6:
        /*0028*/ 	.word	index@(triton_poi_fused_cat_hardtanh_6)
        /*002c*/ 	.word	0x00000000
.L_7:


//--------------------- .nv.info.triton_poi_fused_cat_hardtanh_6 --------------------------
	.section	.nv.info.triton_poi_fused_cat_hardtanh_6,"",@"SHT_CUDA_INFO"
	.sectionflags	@""
	.align	4


	//----- nvinfo : EIATTR_CUDA_API_VERSION
	.align		4
        /*0000*/ 	.byte	0x04, 0x37
        /*0002*/ 	.short	(.L_9 - .L_8)
.L_8:
        /*0004*/ 	.word	0x0000007c


	//----- nvinfo : EIATTR_KPARAM_INFO
	.align		4
.L_9:
        /*0008*/ 	.byte	0x04, 0x17
        /*000a*/ 	.short	(.L_11 - .L_10)
.L_10:
        /*000c*/ 	.word	0x00000000
        /*0010*/ 	.short	0x0002
        /*0012*/ 	.short	0x0010
        /*0014*/ 	.byte	0x00, 0xf0, 0x11, 0x00


	//----- nvinfo : EIATTR_KPARAM_INFO
	.align		4
.L_11:
        /*0018*/ 	.byte	0x04, 0x17
        /*001a*/ 	.short	(.L_13 - .L_12)
.L_12:
        /*001c*/ 	.word	0x00000000
        /*0020*/ 	.short	0x0001
        /*0022*/ 	.short	0x0008
        /*0024*/ 	.byte	0x00, 0xf4, 0x21, 0x00


	//----- nvinfo : EIATTR_KPARAM_INFO
	.align		4
.L_13:
        /*0028*/ 	.byte	0x04, 0x17
        /*002a*/ 	.short	(.L_15 - .L_14)
.L_14:
        /*002c*/ 	.word	0x00000000
        /*0030*/ 	.short	0x0000
        /*0032*/ 	.short	0x0000
        /*0034*/ 	.byte	0x00, 0xf4, 0x21, 0x00


	//----- nvinfo : EIATTR_SPARSE_MMA_MASK
	.align		4
.L_15:
        /*0038*/ 	.byte	0x03, 0x50
        /*003a*/ 	.short	0x0000


	//----- nvinfo : EIATTR_MAXREG_COUNT
	.align		4
        /*003c*/ 	.byte	0x03, 0x1b
        /*003e*/ 	.short	0x00ff


	//----- nvinfo : EIATTR_EXIT_INSTR_OFFSETS
	.align		4
        /*0040*/ 	.byte	0x04, 0x1c
        /*0042*/ 	.short	(.L_17 - .L_16)


	//   ....[0]....
.L_16:
        /*0044*/ 	.word	0x00000390


	//----- nvinfo : EIATTR_REQNTID
	.align		4
.L_17:
        /*0048*/ 	.byte	0x04, 0x10
        /*004a*/ 	.short	(.L_19 - .L_18)
.L_18:
        /*004c*/ 	.word	0x00000080
        /*0050*/ 	.word	0x00000001
        /*0054*/ 	.word	0x00000001


	//----- nvinfo : EIATTR_CBANK_PARAM_SIZE
	.align		4
.L_19:
        /*0058*/ 	.byte	0x03, 0x19
        /*005a*/ 	.short	0x0014


	//----- nvinfo : EIATTR_PARAM_CBANK
	.align		4
        /*005c*/ 	.byte	0x04, 0x0a
        /*005e*/ 	.short	(.L_21 - .L_20)
	.align		4
.L_20:
        /*0060*/ 	.word	index@(.nv.constant0.triton_poi_fused_cat_hardtanh_6)
        /*0064*/ 	.short	0x0210
        /*0066*/ 	.short	0x0014


	//----- nvinfo : EIATTR_SW_WAR
	.align		4
.L_21:
        /*0068*/ 	.byte	0x04, 0x36
        /*006a*/ 	.short	(.L_23 - .L_22)
.L_22:
        /*006c*/ 	.word	0x00000008
.L_23:


//--------------------- .nv.callgraph             --------------------------
	.section	.nv.callgraph,"",@"SHT_CUDA_CALLGRAPH"
	.align	4
	.sectionentsize	8
	.align		4
        /*0000*/ 	.word	0x00000000
	.align		4
        /*0004*/ 	.word	0xffffffff
	.align		4
        /*0008*/ 	.word	0x00000000
	.align		4
        /*000c*/ 	.word	0xfffffffe
	.align		4
        /*0010*/ 	.word	0x00000000
	.align		4
        /*0014*/ 	.word	0xfffffffd
	.align		4
        /*0018*/ 	.word	0x00000000
	.align		4
        /*001c*/ 	.word	0xfffffffc


//--------------------- .text.triton_poi_fused_cat_hardtanh_6 --------------------------
	.section	.text.triton_poi_fused_cat_hardtanh_6,"ax",@progbits
	.align	128
        .global         triton_poi_fused_cat_hardtanh_6
        .type           triton_poi_fused_cat_hardtanh_6,@function
        .size           triton_poi_fused_cat_hardtanh_6,(.L_x_1 - triton_poi_fused_cat_hardtanh_6)
        .other          triton_poi_fused_cat_hardtanh_6,@"STO_CUDA_ENTRY STV_DEFAULT"
triton_poi_fused_cat_hardtanh_6:
.text.triton_poi_fused_cat_hardtanh_6:
[----:B------:R-:W-:Y:S01]  /*0000*/  LDC R1, c[0x0][0x28] ;  /* 0x00000a00ff017b82 */ /* 0x000fe20000000800 */
[----:B------:R-:W1:Y:S01]  /*0010*/  S2R R0, SR_TID.X ;  /* 0x0000000000007919 */ /* 0x000e620000002100 */
[----:B------:R-:W-:Y:S01]  /*0020*/  ULDC.64 UR4, c[0x0][0x210] ;  /* 0x0000840000047ab9 */ /* 0x000fe20000000a00 */
[----:B------:R-:W2:Y:S01]  /*0030*/  S2R R3, SR_CTAID.X ;  /* 0x0000000000037919 */ /* 0x000ea20000002500 */
[----:B-1----:R-:W-:-:S05]  /*0040*/  IMAD.SHL.U32 R0, R0, 0x2, RZ ;  /* 0x0000000200007824 */ /* 0x002fca00078e00ff */
[----:B------:R-:W-:-:S05]  /*0050*/  LOP3.LUT R0, R0, 0xfe, RZ, 0xc0, !PT ;  /* 0x000000fe00007812 */ /* 0x000fca00078ec0ff */
[----:B--2---:R-:W-:-:S05]  /*0060*/  IMAD R0, R3, 0x100, R0 ;  /* 0x0000010003007824 */ /* 0x004fca00078e0200 */
[----:B------:R-:W-:-:S04]  /*0070*/  SHF.R.S32.HI R3, RZ, 0x1f, R0 ;  /* 0x0000001fff037819 */ /* 0x000fc80000011400 */
[CC--:B------:R-:W-:Y:S02]  /*0080*/  LEA.HI R4, R3.reuse, R0.reuse, RZ, 0x4 ;  /* 0x0000000003047211 */ /* 0x0c0fe400078f20ff */
[----:B------:R-:W-:Y:S02]  /*0090*/  LEA.HI R8, R3, R0, RZ, 0xb ;  /* 0x0000000003087211 */ /* 0x000fe400078f58ff */
[--C-:B------:R-:W-:Y:S02]  /*00a0*/  SHF.R.S32.HI R5, RZ, 0x4, R4.reuse ;  /* 0x00000004ff057819 */ /* 0x100fe40000011404 */
[----:B------:R-:W-:Y:S02]  /*00b0*/  SHF.R.S32.HI R2, RZ, 0x1f, R4 ;  /* 0x0000001fff027819 */ /* 0x000fe40000011404 */
[----:B------:R-:W-:Y:S02]  /*00c0*/  SHF.R.S32.HI R9, RZ, 0xb, R8 ;  /* 0x0000000bff097819 */ /* 0x000fe40000011408 */
[----:B------:R-:W-:-:S02]  /*00d0*/  LEA.HI R6, R2, R5, RZ, 0x7 ;  /* 0x0000000502067211 */ /* 0x000fc400078f38ff */
[----:B------:R-:W-:Y:S01]  /*00e0*/  LOP3.LUT R7, R4, 0xfffffff0, RZ, 0xc0, !PT ;  /* 0xfffffff004077812 */ /* 0x000fe200078ec0ff */
[----:B------:R-:W1:Y:S01]  /*00f0*/  LDC.64 R2, c[0x0][0x210] ;  /* 0x00008400ff027b82 */ /* 0x000e620000000a00 */
[----:B------:R-:W-:Y:S01]  /*0100*/  LOP3.LUT R6, R6, 0xffffff80, RZ, 0xc0, !PT ;  /* 0xffffff8006067812 */ /* 0x000fe200078ec0ff */
[----:B------:R-:W-:Y:S02]  /*0110*/  IMAD.SHL.U32 R4, R9, 0x400, RZ ;  /* 0x0000040009047824 */ /* 0x000fe400078e00ff */
[----:B------:R-:W-:Y:S02]  /*0120*/  IMAD.IADD R7, R0, 0x1, -R7 ;  /* 0x0000000100077824 */ /* 0x000fe400078e0a07 */
[----:B------:R-:W-:Y:S01]  /*0130*/  IMAD.IADD R6, R5, 0x1, -R6 ;  /* 0x0000000105067824 */ /* 0x000fe200078e0a06 */
[----:B------:R-:W-:-:S03]  /*0140*/  LOP3.LUT R5, R8, 0xfffff800, RZ, 0xc0, !PT ;  /* 0xfffff80008057812 */ /* 0x000fc600078ec0ff */
[----:B------:R-:W-:Y:S01]  /*0150*/  IMAD.SHL.U32 R8, R6, 0x10, RZ ;  /* 0x0000001006087824 */ /* 0x000fe200078e00ff */
[----:B------:R-:W-:Y:S02]  /*0160*/  IADD3 R9, R4, R0, -R5 ;  /* 0x0000000004097210 */ /* 0x000fe40007ffe805 */
[--C-:B------:R-:W-:Y:S02]  /*0170*/  SHF.R.S32.HI R5, RZ, 0x1f, R4.reuse ;  /* 0x0000001fff057819 */ /* 0x100fe40000011404 */
[----:B------:R-:W-:Y:S02]  /*0180*/  IADD3 R10, P2, P3, R8, R7, R4 ;  /* 0x00000007080a7210 */ /* 0x000fe40007b5e004 */
[----:B------:R-:W-:Y:S02]  /*0190*/  SHF.R.S32.HI R7, RZ, 0x1f, R7 ;  /* 0x0000001fff077819 */ /* 0x000fe40000011407 */
[----:B------:R-:W-:Y:S02]  /*01a0*/  SHF.R.S32.HI R8, RZ, 0x1f, R8 ;  /* 0x0000001fff087819 */ /* 0x000fe40000011408 */
[----:B------:R-:W-:-:S02]  /*01b0*/  ISETP.GT.AND P1, PT, R6, 0x3f, PT ;  /* 0x0000003f0600780c */ /* 0x000fc40003f24270 */
[----:B------:R-:W-:Y:S01]  /*01c0*/  IADD3.X R5, R8, R7, R5, P2, P3 ;  /* 0x0000000708057210 */ /* 0x000fe200017e6405 */
[----:B-1----:R-:W-:Y:S01]  /*01d0*/  IMAD.WIDE R2, R9, 0x4, R2 ;  /* 0x0000000409027825 */ /* 0x002fe200078e0202 */
[----:B------:R-:W-:Y:S02]  /*01e0*/  LEA R4, P2, R10, UR4, 0x2 ;  /* 0x000000040a047c11 */ /* 0x000fe4000f8410ff */
[----:B------:R-:W-:Y:S02]  /*01f0*/  ISETP.GE.AND P0, PT, R6, 0x40, PT ;  /* 0x000000400600780c */ /* 0x000fe40003f06270 */
[----:B------:R-:W-:Y:S02]  /*0200*/  CS2R R6, SRZ ;  /* 0x0000000000067805 */ /* 0x000fe4000001ff00 */
[----:B------:R-:W-:Y:S02]  /*0210*/  LEA.HI.X R5, R10, UR5, R5, 0x2, P2 ;  /* 0x000000050a057c11 */ /* 0x000fe400090f1405 */
[----:B------:R-:W-:Y:S01]  /*0220*/  CS2R R10, SRZ ;  /* 0x00000000000a7805 */ /* 0x000fe2000001ff00 */
[----:B------:R-:W-:-:S05]  /*0230*/  ULDC.64 UR4, c[0x0][0x208] ;  /* 0x0000820000047ab9 */ /* 0x000fca0000000a00 */
[----:B------:R-:W2:Y:S04]  /*0240*/  @P1 LDG.E.64 R10, desc[UR4][R4.64+-0x1000] ;  /* 0xfff00004040a1981 */ /* 0x000ea8000c1e1b00 */
[----:B------:R-:W3:Y:S01]  /*0250*/  @!P0 LDG.E.64 R6, desc[UR4][R2.64] ;  /* 0x0000000402068981 */ /* 0x000ee2000c1e1b00 */
[----:B--2---:R-:W-:Y:S02]  /*0260*/  SEL R10, R10, RZ, P1 ;  /* 0x000000ff0a0a7207 */ /* 0x004fe40000800000 */
[----:B------:R-:W-:Y:S02]  /*0270*/  SEL R11, R11, RZ, P1 ;  /* 0x000000ff0b0b7207 */ /* 0x000fe40000800000 */
[----:B---3--:R-:W-:Y:S01]  /*0280*/  SEL R8, R6, RZ, !P0 ;  /* 0x000000ff06087207 */ /* 0x008fe20004000000 */
[----:B------:R-:W-:Y:S01]  /*0290*/  @P0 FADD R8, RZ, -R10 ;  /* 0x8000000aff080221 */ /* 0x000fe20000000000 */
[----:B------:R-:W-:Y:S01]  /*02a0*/  SEL R9, R7, RZ, !P0 ;  /* 0x000000ff07097207 */ /* 0x000fe20004000000 */
[----:B------:R-:W-:Y:S01]  /*02b0*/  @P0 FADD R9, RZ, -R11 ;  /* 0x8000000bff090221 */ /* 0x000fe20000000000 */
[----:B------:R-:W1:Y:S02]  /*02c0*/  LDC.64 R6, c[0x0][0x218] ;  /* 0x00008600ff067b82 */ /* 0x000e640000000a00 */
[----:B------:R-:W-:-:S02]  /*02d0*/  FSETP.GTU.AND P0, PT, R8, RZ, PT ;  /* 0x000000ff0800720b */ /* 0x000fc40003f0c000 */
[C---:B------:R-:W-:Y:S02]  /*02e0*/  FSETP.GTU.AND P1, PT, R9.reuse, RZ, PT ;  /* 0x000000ff0900720b */ /* 0x040fe40003f2c000 */
[----:B------:R-:W-:Y:S02]  /*02f0*/  FSEL R8, R8, RZ, P0 ;  /* 0x000000ff08087208 */ /* 0x000fe40000000000 */
[----:B------:R-:W-:Y:S02]  /*0300*/  FSEL R9, R9, RZ, P1 ;  /* 0x000000ff09097208 */ /* 0x000fe40000800000 */
[C---:B------:R-:W-:Y:S02]  /*0310*/  FSETP.GEU.AND P2, PT, R8.reuse, 6, PT ;  /* 0x40c000000800780b */ /* 0x040fe40003f4e000 */
[----:B------:R-:W-:Y:S02]  /*0320*/  FSETP.GEU.AND P3, PT, R9, 6, PT ;  /* 0x40c000000900780b */ /* 0x000fe40003f6e000 */
[----:B------:R-:W-:-:S02]  /*0330*/  FSETP.NAN.AND P0, PT, R8, R8, PT ;  /* 0x000000080800720b */ /* 0x000fc40003f08000 */
[----:B------:R-:W-:-:S07]  /*0340*/  FSETP.NAN.AND P1, PT, R9, R9, PT ;  /* 0x000000090900720b */ /* 0x000fce0003f28000 */
[----:B------:R-:W-:Y:S01]  /*0350*/  @P2 SEL R8, R8, 0x40c00000, P0 ;  /* 0x40c0000008082807 */ /* 0x000fe20000000000 */
[----:B-1----:R-:W-:Y:S01]  /*0360*/  IMAD.WIDE R2, R0, 0x4, R6 ;  /* 0x0000000400027825 */ /* 0x002fe200078e0206 */
[----:B------:R-:W-:-:S05]  /*0370*/  @P3 SEL R9, R9, 0x40c00000, P1 ;  /* 0x40c0000009093807 */ /* 0x000fca0000800000 */
[----:B------:R-:W-:Y:S01]  /*0380*/  STG.E.64 desc[UR4][R2.64], R8 ;  /* 0x0000000802007986 */ /* 0x000fe2000c101b04 */
[----:B------:R-:W-:Y:S05]  /*0390*/  EXIT ;  /* 0x000000000000794d */ /* 0x000fea0003800000 */
.L_x_0:
[----:B------:R-:W-:-:S00]  /*03a0*/  BRA `(.L_x_0) ;  /* 0xfffffffc00fc7947 */ /* 0x000fc0000383ffff */
[----:B------:R-:W-:-:S00]  /*03b0*/  NOP ;  /* 0x0000000000007918 */ /* 0x000fc00000000000 */
        /* <DEDUP_REMOVED lines=12> */
.L_x_1:


//--------------------- .nv.constant0.triton_poi_fused_cat_hardtanh_6 --------------------------
	.section	.nv.constant0.triton_poi_fused_cat_hardtanh_6,"a",@progbits
	.sectionflags	@""
	.align	4
.nv.constant0.triton_poi_fused_cat_hardtanh_6:
	.zero		548
